//
// Generated by NVIDIA NVVM Compiler
//
// Compiler Build ID: CL-36424714
// Cuda compilation tools, release 13.0, V13.0.88
// Based on NVVM 20.0.0
//

.version 9.0
.target sm_100
.address_size 64

	// .globl	_Z10experimentv
.extern .func  (.param .b32 func_retval0) vprintf
(
	.param .b64 vprintf_param_0,
	.param .b64 vprintf_param_1
)
;
.global .align 1 .b8 $str[15] = {98, 108, 111, 99, 107, 73, 100, 120, 46, 120, 32, 37, 105, 10};
.global .align 1 .b8 $str$1[15] = {98, 108, 111, 99, 107, 73, 100, 120, 46, 121, 32, 37, 105, 10};
.global .align 1 .b8 $str$2[15] = {98, 108, 111, 99, 107, 73, 100, 120, 46, 122, 32, 37, 105, 10};
.global .align 1 .b8 $str$3[2] = {10};
.global .align 1 .b8 $str$4[15] = {98, 108, 111, 99, 107, 68, 105, 109, 46, 120, 32, 37, 105, 10};
.global .align 1 .b8 $str$5[15] = {98, 108, 111, 99, 107, 68, 105, 109, 46, 121, 32, 37, 105, 10};
.global .align 1 .b8 $str$6[15] = {98, 108, 111, 99, 107, 68, 105, 109, 46, 122, 32, 37, 105, 10};
.global .align 1 .b8 $str$7[16] = {116, 104, 114, 101, 97, 100, 73, 100, 120, 46, 120, 32, 37, 105, 10};
.global .align 1 .b8 $str$8[16] = {116, 104, 114, 101, 97, 100, 73, 100, 120, 46, 121, 32, 37, 105, 10};
.global .align 1 .b8 $str$9[16] = {116, 104, 114, 101, 97, 100, 73, 100, 120, 46, 122, 32, 37, 105, 10};
.global .align 1 .b8 $str$10[14] = {103, 114, 105, 100, 68, 105, 109, 46, 120, 32, 37, 105, 10};
.global .align 1 .b8 $str$11[14] = {103, 114, 105, 100, 68, 105, 109, 46, 121, 32, 37, 105, 10};
.global .align 1 .b8 $str$12[14] = {103, 114, 105, 100, 68, 105, 109, 46, 122, 32, 37, 105, 10};

.visible .entry _Z10experimentv()
{
	.local .align 8 .b8 	__local_depot0[8];
	.reg .b64 	%SP;
	.reg .b64 	%SPL;
	.reg .b32 	%r<45>;
	.reg .b64 	%rd<29>;

	mov.u64 	%SPL, __local_depot0;
	cvta.local.u64 	%SP, %SPL;
	add.u64 	%rd1, %SP, 0;
	add.u64 	%rd2, %SPL, 0;
	mov.u32 	%r1, %ctaid.x;
	st.local.u32 	[%rd2], %r1;
	mov.u64 	%rd3, $str;
	cvta.global.u64 	%rd4, %rd3;
	{ // callseq 0, 0
	.param .b64 param0;
	st.param.b64 	[param0], %rd4;
	.param .b64 param1;
	st.param.b64 	[param1], %rd1;
	.param .b32 retval0;
	call.uni (retval0), 
	vprintf, 
	(
	param0, 
	param1
	);
	ld.param.b32 	%r2, [retval0];
	} // callseq 0
	mov.u32 	%r4, %ctaid.y;
	st.local.u32 	[%rd2], %r4;
	mov.u64 	%rd5, $str$1;
	cvta.global.u64 	%rd6, %rd5;
	{ // callseq 1, 0
	.param .b64 param0;
	st.param.b64 	[param0], %rd6;
	.param .b64 param1;
	st.param.b64 	[param1], %rd1;
	.param .b32 retval0;
	call.uni (retval0), 
	vprintf, 
	(
	param0, 
	param1
	);
	ld.param.b32 	%r5, [retval0];
	} // callseq 1
	mov.u32 	%r7, %ctaid.z;
	st.local.u32 	[%rd2], %r7;
	mov.u64 	%rd7, $str$2;
	cvta.global.u64 	%rd8, %rd7;
	{ // callseq 2, 0
	.param .b64 param0;
	st.param.b64 	[param0], %rd8;
	.param .b64 param1;
	st.param.b64 	[param1], %rd1;
	.param .b32 retval0;
	call.uni (retval0), 
	vprintf, 
	(
	param0, 
	param1
	);
	ld.param.b32 	%r8, [retval0];
	} // callseq 2
	mov.u64 	%rd9, $str$3;
	cvta.global.u64 	%rd10, %rd9;
	{ // callseq 3, 0
	.param .b64 param0;
	st.param.b64 	[param0], %rd10;
	.param .b64 param1;
	st.param.b64 	[param1], 0;
	.param .b32 retval0;
	call.uni (retval0), 
	vprintf, 
	(
	param0, 
	param1
	);
	ld.param.b32 	%r10, [retval0];
	} // callseq 3
	mov.u32 	%r12, %ntid.x;
	st.local.u32 	[%rd2], %r12;
	mov.u64 	%rd11, $str$4;
	cvta.global.u64 	%rd12, %rd11;
	{ // callseq 4, 0
	.param .b64 param0;
	st.param.b64 	[param0], %rd12;
	.param .b64 param1;
	st.param.b64 	[param1], %rd1;
	.param .b32 retval0;
	call.uni (retval0), 
	vprintf, 
	(
	param0, 
	param1
	);
	ld.param.b32 	%r13, [retval0];
	} // callseq 4
	mov.u32 	%r15, %ntid.y;
	st.local.u32 	[%rd2], %r15;
	mov.u64 	%rd13, $str$5;
	cvta.global.u64 	%rd14, %rd13;
	{ // callseq 5, 0
	.param .b64 param0;
	st.param.b64 	[param0], %rd14;
	.param .b64 param1;
	st.param.b64 	[param1], %rd1;
	.param .b32 retval0;
	call.uni (retval0), 
	vprintf, 
	(
	param0, 
	param1
	);
	ld.param.b32 	%r16, [retval0];
	} // callseq 5
	mov.u32 	%r18, %ntid.z;
	st.local.u32 	[%rd2], %r18;
	mov.u64 	%rd15, $str$6;
	cvta.global.u64 	%rd16, %rd15;
	{ // callseq 6, 0
	.param .b64 param0;
	st.param.b64 	[param0], %rd16;
	.param .b64 param1;
	st.param.b64 	[param1], %rd1;
	.param .b32 retval0;
	call.uni (retval0), 
	vprintf, 
	(
	param0, 
	param1
	);
	ld.param.b32 	%r19, [retval0];
	} // callseq 6
	{ // callseq 7, 0
	.param .b64 param0;
	st.param.b64 	[param0], %rd10;
	.param .b64 param1;
	st.param.b64 	[param1], 0;
	.param .b32 retval0;
	call.uni (retval0), 
	vprintf, 
	(
	param0, 
	param1
	);
	ld.param.b32 	%r21, [retval0];
	} // callseq 7
	mov.u32 	%r23, %tid.x;
	st.local.u32 	[%rd2], %r23;
	mov.u64 	%rd17, $str$7;
	cvta.global.u64 	%rd18, %rd17;
	{ // callseq 8, 0
	.param .b64 param0;
	st.param.b64 	[param0], %rd18;
	.param .b64 param1;
	st.param.b64 	[param1], %rd1;
	.param .b32 retval0;
	call.uni (retval0), 
	vprintf, 
	(
	param0, 
	param1
	);
	ld.param.b32 	%r24, [retval0];
	} // callseq 8
	mov.u32 	%r26, %tid.y;
	st.local.u32 	[%rd2], %r26;
	mov.u64 	%rd19, $str$8;
	cvta.global.u64 	%rd20, %rd19;
	{ // callseq 9, 0
	.param .b64 param0;
	st.param.b64 	[param0], %rd20;
	.param .b64 param1;
	st.param.b64 	[param1], %rd1;
	.param .b32 retval0;
	call.uni (retval0), 
	vprintf, 
	(
	param0, 
	param1
	);
	ld.param.b32 	%r27, [retval0];
	} // callseq 9
	mov.u32 	%r29, %tid.z;
	st.local.u32 	[%rd2], %r29;
	mov.u64 	%rd21, $str$9;
	cvta.global.u64 	%rd22, %rd21;
	{ // callseq 10, 0
	.param .b64 param0;
	st.param.b64 	[param0], %rd22;
	.param .b64 param1;
	st.param.b64 	[param1], %rd1;
	.param .b32 retval0;
	call.uni (retval0), 
	vprintf, 
	(
	param0, 
	param1
	);
	ld.param.b32 	%r30, [retval0];
	} // callseq 10
	{ // callseq 11, 0
	.param .b64 param0;
	st.param.b64 	[param0], %rd10;
	.param .b64 param1;
	st.param.b64 	[param1], 0;
	.param .b32 retval0;
	call.uni (retval0), 
	vprintf, 
	(
	param0, 
	param1
	);
	ld.param.b32 	%r32, [retval0];
	} // callseq 11
	mov.u32 	%r34, %nctaid.x;
	st.local.u32 	[%rd2], %r34;
	mov.u64 	%rd23, $str$10;
	cvta.global.u64 	%rd24, %rd23;
	{ // callseq 12, 0
	.param .b64 param0;
	st.param.b64 	[param0], %rd24;
	.param .b64 param1;
	st.param.b64 	[param1], %rd1;
	.param .b32 retval0;
	call.uni (retval0), 
	vprintf, 
	(
	param0, 
	param1
	);
	ld.param.b32 	%r35, [retval0];
	} // callseq 12
	mov.u32 	%r37, %nctaid.y;
	st.local.u32 	[%rd2], %r37;
	mov.u64 	%rd25, $str$11;
	cvta.global.u64 	%rd26, %rd25;
	{ // callseq 13, 0
	.param .b64 param0;
	st.param.b64 	[param0], %rd26;
	.param .b64 param1;
	st.param.b64 	[param1], %rd1;
	.param .b32 retval0;
	call.uni (retval0), 
	vprintf, 
	(
	param0, 
	param1
	);
	ld.param.b32 	%r38, [retval0];
	} // callseq 13
	mov.u32 	%r40, %nctaid.z;
	st.local.u32 	[%rd2], %r40;
	mov.u64 	%rd27, $str$12;
	cvta.global.u64 	%rd28, %rd27;
	{ // callseq 14, 0
	.param .b64 param0;
	st.param.b64 	[param0], %rd28;
	.param .b64 param1;
	st.param.b64 	[param1], %rd1;
	.param .b32 retval0;
	call.uni (retval0), 
	vprintf, 
	(
	param0, 
	param1
	);
	ld.param.b32 	%r41, [retval0];
	} // callseq 14
	{ // callseq 15, 0
	.param .b64 param0;
	st.param.b64 	[param0], %rd10;
	.param .b64 param1;
	st.param.b64 	[param1], 0;
	.param .b32 retval0;
	call.uni (retval0), 
	vprintf, 
	(
	param0, 
	param1
	);
	ld.param.b32 	%r43, [retval0];
	} // callseq 15
	ret;

}


// ===== COMPILED SASS (sm_100) =====

	.target	sm_100

	.elftype	@"ET_EXEC"


//--------------------- .note.nv.tkinfo           --------------------------
	.section	.note.nv.tkinfo,"",@"SHT_NOTE"
	.sectionflags	@"SHF_NOTE_NV_TKINFO"
	.tkinfo
        /*0018*/ 	.word	0x00000002
        /*0030*/ 	.string	""
        /*0030*/ 	.string	"ptxas"
        /*0030*/ 	.string	"Cuda compilation tools, release 13.0, V13.0.88"
        /*0030*/ 	.string	"Build cuda_13.0.r13.0/compiler.36424714_0"
        /*0030*/ 	.string	"-arch sm_100 -m 64 "



//--------------------- .note.nv.cuinfo           --------------------------
	.section	.note.nv.cuinfo,"",@"SHT_NOTE"
	.sectionflags	@"SHF_NOTE_NV_CUINFO"
        /*0018*/ 	.short	0x0002
        /*001a*/ 	.short	0x0064
        /*001c*/ 	.short	0x0082
	.zero		2


//--------------------- .nv.info                  --------------------------
	.section	.nv.info,"",@"SHT_CUDA_INFO"
	.align	4


	//----- nvinfo : EIATTR_REGCOUNT
	.align		4
        /*0000*/ 	.byte	0x04, 0x2f
        /*0002*/ 	.short	(.L_14 - .L_13)
	.align		4
.L_13:
        /*0004*/ 	.word	index@(_Z10experimentv)
        /*0008*/ 	.word	0x00000018


	//----- nvinfo : EIATTR_FRAME_SIZE
	.align		4
.L_14:
        /*000c*/ 	.byte	0x04, 0x11
        /*000e*/ 	.short	(.L_16 - .L_15)
	.align		4
.L_15:
        /*0010*/ 	.word	index@(_Z10experimentv)
        /*0014*/ 	.word	0x00000008


	//----- nvinfo : EIATTR_MIN_STACK_SIZE
	.align		4
.L_16:
        /*0018*/ 	.byte	0x04, 0x12
        /*001a*/ 	.short	(.L_18 - .L_17)
	.align		4
.L_17:
        /*001c*/ 	.word	index@(_Z10experimentv)
        /*0020*/ 	.word	0x00000008
.L_18:


//--------------------- .nv.compat                --------------------------
	.section	.nv.compat,"",@"SHT_CUDA_COMPAT_INFO"
	.align	4
        /*0000*/ 	.byte	0x02, 0x09, 0x00, 0x00, 0x02, 0x02, 0x01, 0x00, 0x02, 0x05, 0x05, 0x00, 0x03, 0x07, 0x01, 0x01
        /*0010*/ 	.byte	0x02, 0x03, 0x00, 0x00, 0x02, 0x06, 0x01, 0x00, 0x04, 0x0b, 0x08, 0x00, 0x09, 0x00, 0x00, 0x00
        /*0020*/ 	.byte	0x00, 0x00, 0x00, 0x00


//--------------------- .nv.info._Z10experimentv  --------------------------
	.section	.nv.info._Z10experimentv,"",@"SHT_CUDA_INFO"
	.sectionflags	@""
	.align	4


	//----- nvinfo : EIATTR_CUDA_API_VERSION
	.align		4
        /*0000*/ 	.byte	0x04, 0x37
        /*0002*/ 	.short	(.L_20 - .L_19)
.L_19:
        /*0004*/ 	.word	0x00000082


	//----- nvinfo : EIATTR_SPARSE_MMA_MASK
	.align		4
.L_20:
        /*0008*/ 	.byte	0x03, 0x50
        /*000a*/ 	.short	0x0000


	//----- nvinfo : EIATTR_MAXREG_COUNT
	.align		4
        /*000c*/ 	.byte	0x03, 0x1b
        /*000e*/ 	.short	0x00ff


	//----- nvinfo : EIATTR_EXTERNS
	.align		4
        /*0010*/ 	.byte	0x04, 0x0f
        /*0012*/ 	.short	(.L_22 - .L_21)


	//   ....[0]....
	.align		4
.L_21:
        /*0014*/ 	.word	index@(vprintf)


	//----- nvinfo : EIATTR_MERCURY_ISA_VERSION
	.align		4
.L_22:
        /*0018*/ 	.byte	0x03, 0x5f
        /*001a*/ 	.short	0x0101


	//----- nvinfo : EIATTR_VRC_CTA_INIT_COUNT
	.align		4
        /*001c*/ 	.byte	0x02, 0x4a
	.zero		1
	.zero		1


	//----- nvinfo : EIATTR_SYSCALL_OFFSETS
	.align		4
        /*0020*/ 	.byte	0x04, 0x46
        /*0022*/ 	.short	(.L_24 - .L_23)


	//   ....[0]....
.L_23:
        /*0024*/ 	.word	0x00000100


	//   ....[1]....
        /*0028*/ 	.word	0x000001a0


	//   ....[2]....
        /*002c*/ 	.word	0x00000240


	//   ....[3]....
        /*0030*/ 	.word	0x000002b0


	//   ....[4]....
        /*0034*/ 	.word	0x00000350


	//   ....[5]....
        /*0038*/ 	.word	0x000003f0


	//   ....[6]....
        /*003c*/ 	.word	0x00000490


	//   ....[7]....
        /*0040*/ 	.word	0x00000500


	//   ....[8]....
        /*0044*/ 	.word	0x000005a0


	//   ....[9]....
        /*0048*/ 	.word	0x00000640


	//   ....[10]....
        /*004c*/ 	.word	0x000006e0


	//   ....[11]....
        /*0050*/ 	.word	0x00000750


	//   ....[12]....
        /*0054*/ 	.word	0x000007f0


	//   ....[13]....
        /*0058*/ 	.word	0x00000890


	//   ....[14]....
        /*005c*/ 	.word	0x00000930


	//   ....[15]....
        /*0060*/ 	.word	0x000009a0


	//----- nvinfo : EIATTR_EXIT_INSTR_OFFSETS
	.align		4
.L_24:
        /*0064*/ 	.byte	0x04, 0x1c
        /*0066*/ 	.short	(.L_26 - .L_25)


	//   ....[0]....
.L_25:
        /*0068*/ 	.word	0x000009b0


	//----- nvinfo : EIATTR_SW_WAR
	.align		4
.L_26:
        /*006c*/ 	.byte	0x04, 0x36
        /*006e*/ 	.short	(.L_28 - .L_27)
.L_27:
        /*0070*/ 	.word	0x00000008
.L_28:


//--------------------- .nv.callgraph             --------------------------
	.section	.nv.callgraph,"",@"SHT_CUDA_CALLGRAPH"
	.align	4
	.sectionentsize	8
	.align		4
        /*0000*/ 	.word	0x00000000
	.align		4
        /*0004*/ 	.word	0xffffffff
	.align		4
        /*0008*/ 	.word	index@(_Z10experimentv)
	.align		4
        /*000c*/ 	.word	index@(vprintf)
	.align		4
        /*0010*/ 	.word	0x00000000
	.align		4
        /*0014*/ 	.word	0xfffffffe
	.align		4
        /*0018*/ 	.word	0x00000000
	.align		4
        /*001c*/ 	.word	0xfffffffd
	.align		4
        /*0020*/ 	.word	0x00000000
	.align		4
        /*0024*/ 	.word	0xfffffffc


//--------------------- .nv.constant4             --------------------------
	.section	.nv.constant4,"a",@progbits
	.align	8
	.align		8
.nv.constant4:
        /*0000*/ 	.dword	vprintf
	.align		8
        /*0008*/ 	.dword	$str
	.align		8
        /*0010*/ 	.dword	$str$1
	.align		8
        /*0018*/ 	.dword	$str$2
	.align		8
        /*0020*/ 	.dword	$str$3
	.align		8
        /*0028*/ 	.dword	$str$4
	.align		8
        /*0030*/ 	.dword	$str$5
	.align		8
        /*0038*/ 	.dword	$str$6
	.align		8
        /*0040*/ 	.dword	$str$7
	.align		8
        /*0048*/ 	.dword	$str$8
	.align		8
        /*0050*/ 	.dword	$str$9
	.align		8
        /*0058*/ 	.dword	$str$10
	.align		8
        /*0060*/ 	.dword	$str$11
	.align		8
        /*0068*/ 	.dword	$str$12


//--------------------- .text._Z10experimentv     --------------------------
	.section	.text._Z10experimentv,"ax",@progbits
	.align	128
        .global         _Z10experimentv
        .type           _Z10experimentv,@function
        .size           _Z10experimentv,(.L_x_17 - _Z10experimentv)
        .other          _Z10experimentv,@"STO_CUDA_ENTRY STV_DEFAULT"
_Z10experimentv:
.text._Z10experimentv:
[----:B------:R-:W0:Y:S01]  /*0000*/  LDC R1, c[0x0][0x37c] ;  /* 0x0000df00ff017b82 */ /* 0x000e220000000800 */
[----:B------:R-:W1:Y:S01]  /*0010*/  S2R R0, SR_CTAID.X ;  /* 0x0000000000007919 */ /* 0x000e620000002500 */
[----:B------:R-:W2:Y:S01]  /*0020*/  LDCU UR4, c[0x0][0x2f8] ;  /* 0x00005f00ff0477ac */ /* 0x000ea20008000800 */
[----:B0-----:R-:W-:Y:S01]  /*0030*/  VIADD R1, R1, 0xfffffff8 ;  /* 0xfffffff801017836 */ /* 0x001fe20000000000 */
[----:B------:R-:W-:Y:S01]  /*0040*/  MOV R2, 0x0 ;  /* 0x0000000000027802 */ /* 0x000fe20000000f00 */
[----:B------:R-:W0:Y:S03]  /*0050*/  LDCU UR5, c[0x0][0x2fc] ;  /* 0x00005f80ff0577ac */ /* 0x000e260008000800 */
[----:B------:R3:W4:Y:S01]  /*0060*/  LDC.64 R8, c[0x4][R2] ;  /* 0x0100000002087b82 */ /* 0x0007220000000a00 */
[----:B------:R-:W5:Y:S01]  /*0070*/  LDCU.64 UR6, c[0x4][0x8] ;  /* 0x01000100ff0677ac */ /* 0x000f620008000a00 */
[----:B--2---:R-:W-:-:S05]  /*0080*/  IADD3 R16, P0, PT, R1, UR4, RZ ;  /* 0x0000000401107c10 */ /* 0x004fca000ff1e0ff */
[----:B0-----:R-:W-:Y:S02]  /*0090*/  IMAD.X R17, RZ, RZ, UR5, P0 ;  /* 0x00000005ff117e24 */ /* 0x001fe400080e06ff */
[----:B------:R-:W-:Y:S01]  /*00a0*/  IMAD.MOV.U32 R6, RZ, RZ, R16 ;  /* 0x000000ffff067224 */ /* 0x000fe200078e0010 */
[----:B-----5:R-:W-:Y:S01]  /*00b0*/  MOV R5, UR7 ;  /* 0x0000000700057c02 */ /* 0x020fe20008000f00 */
[----:B------:R-:W-:Y:S02]  /*00c0*/  IMAD.U32 R4, RZ, RZ, UR6 ;  /* 0x00000006ff047e24 */ /* 0x000fe4000f8e00ff */
[----:B------:R-:W-:Y:S01]  /*00d0*/  IMAD.MOV.U32 R7, RZ, RZ, R17 ;  /* 0x000000ffff077224 */ /* 0x000fe200078e0011 */
[----:B-1----:R3:W-:Y:S06]  /*00e0*/  STL [R1], R0 ;  /* 0x0000000001007387 */ /* 0x0027ec0000100800 */
[----:B------:R-:W-:-:S07]  /*00f0*/  LEPC R20, `(.L_x_0) ;  /* 0x000000001014794e */ /* 0x000fce0000000000 */
[----:B---34-:R-:W-:Y:S05]  /*0100*/  CALL.ABS.NOINC R8 ;  /* 0x0000000008007343 */ /* 0x018fea0003c00000 */
.L_x_0:
[----:B------:R-:W0:Y:S01]  /*0110*/  S2R R0, SR_CTAID.Y ;  /* 0x0000000000007919 */ /* 0x000e220000002600 */
[----:B------:R1:W2:Y:S01]  /*0120*/  LDC.64 R8, c[0x4][R2] ;  /* 0x0100000002087b82 */ /* 0x0002a20000000a00 */
[----:B------:R-:W3:Y:S01]  /*0130*/  LDCU.64 UR4, c[0x4][0x10] ;  /* 0x01000200ff0477ac */ /* 0x000ee20008000a00 */
[----:B------:R-:W-:Y:S01]  /*0140*/  IMAD.MOV.U32 R6, RZ, RZ, R16 ;  /* 0x000000ffff067224 */ /* 0x000fe200078e0010 */
[----:B------:R-:W-:Y:S02]  /*0150*/  MOV R7, R17 ;  /* 0x0000001100077202 */ /* 0x000fe40000000f00 */
[----:B---3--:R-:W-:Y:S01]  /*0160*/  MOV R4, UR4 ;  /* 0x0000000400047c02 */ /* 0x008fe20008000f00 */
[----:B------:R-:W-:Y:S01]  /*0170*/  IMAD.U32 R5, RZ, RZ, UR5 ;  /* 0x00000005ff057e24 */ /* 0x000fe2000f8e00ff */
[----:B0-----:R1:W-:Y:S06]  /*0180*/  STL [R1], R0 ;  /* 0x0000000001007387 */ /* 0x0013ec0000100800 */
[----:B------:R-:W-:-:S07]  /*0190*/  LEPC R20, `(.L_x_1) ;  /* 0x000000001014794e */ /* 0x000fce0000000000 */
[----:B-12---:R-:W-:Y:S05]  /*01a0*/  CALL.ABS.NOINC R8 ;  /* 0x0000000008007343 */ /* 0x006fea0003c00000 */
.L_x_1:
[----:B------:R-:W0:Y:S01]  /*01b0*/  S2R R0, SR_CTAID.Z ;  /* 0x0000000000007919 */ /* 0x000e220000002700 */
[----:B------:R1:W2:Y:S01]  /*01c0*/  LDC.64 R8, c[0x4][R2] ;  /* 0x0100000002087b82 */ /* 0x0002a20000000a00 */
[----:B------:R-:W3:Y:S01]  /*01d0*/  LDCU.64 UR4, c[0x4][0x18] ;  /* 0x01000300ff0477ac */ /* 0x000ee20008000a00 */
[----:B------:R-:W-:Y:S01]  /*01e0*/  MOV R6, R16 ;  /* 0x0000001000067202 */ /* 0x000fe20000000f00 */
[----:B------:R-:W-:Y:S02]  /*01f0*/  IMAD.MOV.U32 R7, RZ, RZ, R17 ;  /* 0x000000ffff077224 */ /* 0x000fe400078e0011 */
[----:B---3--:R-:W-:Y:S02]  /*0200*/  IMAD.U32 R4, RZ, RZ, UR4 ;  /* 0x00000004ff047e24 */ /* 0x008fe4000f8e00ff */
[----:B------:R-:W-:Y:S01]  /*0210*/  IMAD.U32 R5, RZ, RZ, UR5 ;  /* 0x00000005ff057e24 */ /* 0x000fe2000f8e00ff */
[----:B0-----:R1:W-:Y:S06]  /*0220*/  STL [R1], R0 ;  /* 0x0000000001007387 */ /* 0x0013ec0000100800 */
[----:B------:R-:W-:-:S07]  /*0230*/  LEPC R20, `(.L_x_2) ;  /* 0x000000001014794e */ /* 0x000fce0000000000 */
[----:B-12---:R-:W-:Y:S05]  /*0240*/  CALL.ABS.NOINC R8 ;  /* 0x0000000008007343 */ /* 0x006fea0003c00000 */
.L_x_2:
[----:B------:R0:W1:Y:S01]  /*0250*/  LDC.64 R8, c[0x4][R2] ;  /* 0x0100000002087b82 */ /* 0x0000620000000a00 */
[----:B------:R-:W2:Y:S01]  /*0260*/  LDCU.64 UR4, c[0x4][0x20] ;  /* 0x01000400ff0477ac */ /* 0x000ea20008000a00 */
[----:B------:R-:W-:Y:S01]  /*0270*/  CS2R R6, SRZ ;  /* 0x0000000000067805 */ /* 0x000fe2000001ff00 */
[----:B--2---:R-:W-:Y:S01]  /*0280*/  IMAD.U32 R4, RZ, RZ, UR4 ;  /* 0x00000004ff047e24 */ /* 0x004fe2000f8e00ff */
[----:B0-----:R-:W-:-:S07]  /*0290*/  MOV R5, UR5 ;  /* 0x0000000500057c02 */ /* 0x001fce0008000f00 */
[----:B------:R-:W-:-:S07]  /*02a0*/  LEPC R20, `(.L_x_3) ;  /* 0x000000001014794e */ /* 0x000fce0000000000 */
[----:B-1----:R-:W-:Y:S05]  /*02b0*/  CALL.ABS.NOINC R8 ;  /* 0x0000000008007343 */ /* 0x002fea0003c00000 */
.L_x_3:
[----:B------:R-:W0:Y:S01]  /*02c0*/  LDC R0, c[0x0][0x360] ;  /* 0x0000d800ff007b82 */ /* 0x000e220000000800 */
[----:B------:R-:W1:Y:S01]  /*02d0*/  LDCU.64 UR4, c[0x4][0x28] ;  /* 0x01000500ff0477ac */ /* 0x000e620008000a00 */
[----:B------:R-:W-:Y:S01]  /*02e0*/  MOV R6, R16 ;  /* 0x0000001000067202 */ /* 0x000fe20000000f00 */
[----:B------:R-:W-:-:S05]  /*02f0*/  IMAD.MOV.U32 R7, RZ, RZ, R17 ;  /* 0x000000ffff077224 */ /* 0x000fca00078e0011 */
[----:B------:R2:W3:Y:S01]  /*0300*/  LDC.64 R8, c[0x4][R2] ;  /* 0x0100000002087b82 */ /* 0x0004e20000000a00 */
[----:B-1----:R-:W-:Y:S02]  /*0310*/  IMAD.U32 R4, RZ, RZ, UR4 ;  /* 0x00000004ff047e24 */ /* 0x002fe4000f8e00ff */
[----:B------:R-:W-:Y:S01]  /*0320*/  IMAD.U32 R5, RZ, RZ, UR5 ;  /* 0x00000005ff057e24 */ /* 0x000fe2000f8e00ff */
[----:B0-----:R2:W-:Y:S06]  /*0330*/  STL [R1], R0 ;  /* 0x0000000001007387 */ /* 0x0015ec0000100800 */
[----:B------:R-:W-:-:S07]  /*0340*/  LEPC R20, `(.L_x_4) ;  /* 0x000000001014794e */ /* 0x000fce0000000000 */
[----:B--23--:R-:W-:Y:S05]  /*0350*/  CALL.ABS.NOINC R8 ;  /* 0x0000000008007343 */ /* 0x00cfea0003c00000 */
.L_x_4:
[----:B------:R-:W0:Y:S01]  /*0360*/  LDC R0, c[0x0][0x364] ;  /* 0x0000d900ff007b82 */ /* 0x000e220000000800 */
[----:B------:R-:W1:Y:S01]  /*0370*/  LDCU.64 UR4, c[0x4][0x30] ;  /* 0x01000600ff0477ac */ /* 0x000e620008000a00 */
[----:B------:R-:W-:Y:S02]  /*0380*/  IMAD.MOV.U32 R6, RZ, RZ, R16 ;  /* 0x000000ffff067224 */ /* 0x000fe400078e0010 */
[----:B------:R-:W-:-:S04]  /*0390*/  IMAD.MOV.U32 R7, RZ, RZ, R17 ;  /* 0x000000ffff077224 */ /* 0x000fc800078e0011 */
[----:B------:R2:W3:Y:S01]  /*03a0*/  LDC.64 R8, c[0x4][R2] ;  /* 0x0100000002087b82 */ /* 0x0004e20000000a00 */
[----:B-1----:R-:W-:Y:S01]  /*03b0*/  IMAD.U32 R4, RZ, RZ, UR4 ;  /* 0x00000004ff047e24 */ /* 0x002fe2000f8e00ff */
[----:B------:R-:W-:Y:S01]  /*03c0*/  MOV R5, UR5 ;  /* 0x0000000500057c02 */ /* 0x000fe20008000f00 */
[----:B0-----:R2:W-:Y:S06]  /*03d0*/  STL [R1], R0 ;  /* 0x0000000001007387 */ /* 0x0015ec0000100800 */
[----:B------:R-:W-:-:S07]  /*03e0*/  LEPC R20, `(.L_x_5) ;  /* 0x000000001014794e */ /* 0x000fce0000000000 */
[----:B--23--:R-:W-:Y:S05]  /*03f0*/  CALL.ABS.NOINC R8 ;  /* 0x0000000008007343 */ /* 0x00cfea0003c00000 */
.L_x_5:
[----:B------:R-:W0:Y:S01]  /*0400*/  LDC R0, c[0x0][0x368] ;  /* 0x0000da00ff007b82 */ /* 0x000e220000000800 */
[----:B------:R-:W1:Y:S01]  /*0410*/  LDCU.64 UR4, c[0x4][0x38] ;  /* 0x01000700ff0477ac */ /* 0x000e620008000a00 */
[----:B------:R-:W-:Y:S01]  /*0420*/  IMAD.MOV.U32 R6, RZ, RZ, R16 ;  /* 0x000000ffff067224 */ /* 0x000fe200078e0010 */
[----:B------:R-:W-:-:S05]  /*0430*/  MOV R7, R17 ;  /* 0x0000001100077202 */ /* 0x000fca0000000f00 */
[----:B------:R2:W3:Y:S01]  /*0440*/  LDC.64 R8, c[0x4][R2] ;  /* 0x0100000002087b82 */ /* 0x0004e20000000a00 */
[----:B-1----:R-:W-:Y:S01]  /*0450*/  MOV R4, UR4 ;  /* 0x0000000400047c02 */ /* 0x002fe20008000f00 */
[----:B------:R-:W-:Y:S01]  /*0460*/  IMAD.U32 R5, RZ, RZ, UR5 ;  /* 0x00000005ff057e24 */ /* 0x000fe2000f8e00ff */
[----:B0-----:R2:W-:Y:S06]  /*0470*/  STL [R1], R0 ;  /* 0x0000000001007387 */ /* 0x0015ec0000100800 */
[----:B------:R-:W-:-:S07]  /*0480*/  LEPC R20, `(.L_x_6) ;  /* 0x000000001014794e */ /* 0x000fce0000000000 */
[----:B--23--:R-:W-:Y:S05]  /*0490*/  CALL.ABS.NOINC R8 ;  /* 0x0000000008007343 */ /* 0x00cfea0003c00000 */
.L_x_6:
[----:B------:R0:W1:Y:S01]  /*04a0*/  LDC.64 R8, c[0x4][R2] ;  /* 0x0100000002087b82 */ /* 0x0000620000000a00 */
[----:B------:R-:W2:Y:S01]  /*04b0*/  LDCU.64 UR4, c[0x4][0x20] ;  /* 0x01000400ff0477ac */ /* 0x000ea20008000a00 */
[----:B------:R-:W-:Y:S01]  /*04c0*/  CS2R R6, SRZ ;  /* 0x0000000000067805 */ /* 0x000fe2000001ff00 */
[----:B--2---:R-:W-:Y:S02]  /*04d0*/  IMAD.U32 R4, RZ, RZ, UR4 ;  /* 0x00000004ff047e24 */ /* 0x004fe4000f8e00ff */
[----:B0-----:R-:W-:-:S07]  /*04e0*/  IMAD.U32 R5, RZ, RZ, UR5 ;  /* 0x00000005ff057e24 */ /* 0x001fce000f8e00ff */
[----:B------:R-:W-:-:S07]  /*04f0*/  LEPC R20, `(.L_x_7) ;  /* 0x000000001014794e */ /* 0x000fce0000000000 */
[----:B-1----:R-:W-:Y:S05]  /*0500*/  CALL.ABS.NOINC R8 ;  /* 0x0000000008007343 */ /* 0x002fea0003c00000 */
.L_x_7:
[----:B------:R-:W0:Y:S01]  /*0510*/  S2R R0, SR_TID.X ;  /* 0x0000000000007919 */ /* 0x000e220000002100 */
        /* <DEDUP_REMOVED lines=9> */
.L_x_8:
[----:B------:R-:W0:Y:S01]  /*05b0*/  S2R R0, SR_TID.Y ;  /* 0x0000000000007919 */ /* 0x000e220000002200 */
        /* <DEDUP_REMOVED lines=9> */
.L_x_9:
[----:B------:R-:W0:Y:S01]  /*0650*/  S2R R0, SR_TID.Z ;  /* 0x0000000000007919 */ /* 0x000e220000002300 */
[----:B------:R1:W2:Y:S01]  /*0660*/  LDC.64 R8, c[0x4][R2] ;  /* 0x0100000002087b82 */ /* 0x0002a20000000a00 */
[----:B------:R-:W3:Y:S01]  /*0670*/  LDCU.64 UR4, c[0x4][0x50] ;  /* 0x01000a00ff0477ac */ /* 0x000ee20008000a00 */
[----:B------:R-:W-:Y:S02]  /*0680*/  IMAD.MOV.U32 R6, RZ, RZ, R16 ;  /* 0x000000ffff067224 */ /* 0x000fe400078e0010 */
[----:B------:R-:W-:Y:S02]  /*0690*/  IMAD.MOV.U32 R7, RZ, RZ, R17 ;  /* 0x000000ffff077224 */ /* 0x000fe400078e0011 */
[----:B---3--:R-:W-:Y:S01]  /*06a0*/  IMAD.U32 R4, RZ, RZ, UR4 ;  /* 0x00000004ff047e24 */ /* 0x008fe2000f8e00ff */
[----:B------:R-:W-:Y:S01]  /*06b0*/  MOV R5, UR5 ;  /* 0x0000000500057c02 */ /* 0x000fe20008000f00 */
[----:B0-----:R1:W-:Y:S06]  /*06c0*/  STL [R1], R0 ;  /* 0x0000000001007387 */ /* 0x0013ec0000100800 */
[----:B------:R-:W-:-:S07]  /*06d0*/  LEPC R20, `(.L_x_10) ;  /* 0x000000001014794e */ /* 0x000fce0000000000 */
[----:B-12---:R-:W-:Y:S05]  /*06e0*/  CALL.ABS.NOINC R8 ;  /* 0x0000000008007343 */ /* 0x006fea0003c00000 */
.L_x_10:
[----:B------:R0:W1:Y:S01]  /*06f0*/  LDC.64 R8, c[0x4][R2] ;  /* 0x0100000002087b82 */ /* 0x0000620000000a00 */
[----:B------:R-:W2:Y:S01]  /*0700*/  LDCU.64 UR4, c[0x4][0x20] ;  /* 0x01000400ff0477ac */ /* 0x000ea20008000a00 */
[----:B------:R-:W-:Y:S02]  /*0710*/  CS2R R6, SRZ ;  /* 0x0000000000067805 */ /* 0x000fe4000001ff00 */
[----:B--2---:R-:W-:Y:S01]  /*0720*/  MOV R4, UR4 ;  /* 0x0000000400047c02 */ /* 0x004fe20008000f00 */
[----:B0-----:R-:W-:-:S07]  /*0730*/  IMAD.U32 R5, RZ, RZ, UR5 ;  /* 0x00000005ff057e24 */ /* 0x001fce000f8e00ff */
[----:B------:R-:W-:-:S07]  /*0740*/  LEPC R20, `(.L_x_11) ;  /* 0x000000001014794e */ /* 0x000fce0000000000 */
[----:B-1----:R-:W-:Y:S05]  /*0750*/  CALL.ABS.NOINC R8 ;  /* 0x0000000008007343 */ /* 0x002fea0003c00000 */
.L_x_11:
        /* <DEDUP_REMOVED lines=10> */
.L_x_12:
        /* <DEDUP_REMOVED lines=10> */
.L_x_13:
        /* <DEDUP_REMOVED lines=10> */
.L_x_14:
[----:B------:R-:W0:Y:S01]  /*0940*/  LDC.64 R2, c[0x4][R2] ;  /* 0x0100000002027b82 */ /* 0x000e220000000a00 */
[----:B------:R-:W1:Y:S01]  /*0950*/  LDCU.64 UR4, c[0x4][0x20] ;  /* 0x01000400ff0477ac */ /* 0x000e620008000a00 */
[----:B------:R-:W-:Y:S01]  /*0960*/  CS2R R6, SRZ ;  /* 0x0000000000067805 */ /* 0x000fe2000001ff00 */
[----:B-1----:R-:W-:Y:S01]  /*0970*/  IMAD.U32 R4, RZ, RZ, UR4 ;  /* 0x00000004ff047e24 */ /* 0x002fe2000f8e00ff */
[----:B------:R-:W-:-:S07]  /*0980*/  MOV R5, UR5 ;  /* 0x0000000500057c02 */ /* 0x000fce0008000f00 */
[----:B------:R-:W-:-:S07]  /*0990*/  LEPC R20, `(.L_x_15) ;  /* 0x000000001014794e */ /* 0x000fce0000000000 */
[----:B0-----:R-:W-:Y:S05]  /*09a0*/  CALL.ABS.NOINC R2 ;  /* 0x0000000002007343 */ /* 0x001fea0003c00000 */
.L_x_15:
[----:B------:R-:W-:Y:S05]  /*09b0*/  EXIT ;  /* 0x000000000000794d */ /* 0x000fea0003800000 */
.L_x_16:
[----:B------:R-:W-:-:S00]  /*09c0*/  BRA `(.L_x_16) ;  /* 0xfffffffc00fc7947 */ /* 0x000fc0000383ffff */
[----:B------:R-:W-:-:S00]  /*09d0*/  NOP ;  /* 0x0000000000007918 */ /* 0x000fc00000000000 */
        /* <DEDUP_REMOVED lines=10> */
.L_x_17:


//--------------------- .nv.global.init           --------------------------
	.section	.nv.global.init,"aw",@progbits
.nv.global.init:
	.type		$str$3,@object
	.size		$str$3,($str$12 - $str$3)
$str$3:
        /*0000*/ 	.byte	0x0a, 0x00
	.type		$str$12,@object
	.size		$str$12,($str$10 - $str$12)
$str$12:
        /*0002*/ 	.byte	0x67, 0x72, 0x69, 0x64, 0x44, 0x69, 0x6d, 0x2e, 0x7a, 0x20, 0x25, 0x69, 0x0a, 0x00
	.type		$str$10,@object
	.size		$str$10,($str$11 - $str$10)
$str$10:
        /*0010*/ 	.byte	0x67, 0x72, 0x69, 0x64, 0x44, 0x69, 0x6d, 0x2e, 0x78, 0x20, 0x25, 0x69, 0x0a, 0x00
	.type		$str$11,@object
	.size		$str$11,($str - $str$11)
$str$11:
        /*001e*/ 	.byte	0x67, 0x72, 0x69, 0x64, 0x44, 0x69, 0x6d, 0x2e, 0x79, 0x20, 0x25, 0x69, 0x0a, 0x00
	.type		$str,@object
	.size		$str,($str$4 - $str)
$str:
        /*002c*/ 	.byte	0x62, 0x6c, 0x6f, 0x63, 0x6b, 0x49, 0x64, 0x78, 0x2e, 0x78, 0x20, 0x25, 0x69, 0x0a, 0x00
	.type		$str$4,@object
	.size		$str$4,($str$2 - $str$4)
$str$4:
        /*003b*/ 	.byte	0x62, 0x6c, 0x6f, 0x63, 0x6b, 0x44, 0x69, 0x6d, 0x2e, 0x78, 0x20, 0x25, 0x69, 0x0a, 0x00
	.type		$str$2,@object
	.size		$str$2,($str$6 - $str$2)
$str$2:
        /*004a*/ 	.byte	0x62, 0x6c, 0x6f, 0x63, 0x6b, 0x49, 0x64, 0x78, 0x2e, 0x7a, 0x20, 0x25, 0x69, 0x0a, 0x00
	.type		$str$6,@object
	.size		$str$6,($str$1 - $str$6)
$str$6:
        /*0059*/ 	.byte	0x62, 0x6c, 0x6f, 0x63, 0x6b, 0x44, 0x69, 0x6d, 0x2e, 0x7a, 0x20, 0x25, 0x69, 0x0a, 0x00
	.type		$str$1,@object
	.size		$str$1,($str$5 - $str$1)
$str$1:
        /*0068*/ 	.byte	0x62, 0x6c, 0x6f, 0x63, 0x6b, 0x49, 0x64, 0x78, 0x2e, 0x79, 0x20, 0x25, 0x69, 0x0a, 0x00
	.type		$str$5,@object
	.size		$str$5,($str$8 - $str$5)
$str$5:
        /*0077*/ 	.byte	0x62, 0x6c, 0x6f, 0x63, 0x6b, 0x44, 0x69, 0x6d, 0x2e, 0x79, 0x20, 0x25, 0x69, 0x0a, 0x00
	.type		$str$8,@object
	.size		$str$8,($str$7 - $str$8)
$str$8:
        /*0086*/ 	.byte	0x74, 0x68, 0x72, 0x65, 0x61, 0x64, 0x49, 0x64, 0x78, 0x2e, 0x79, 0x20, 0x25, 0x69, 0x0a, 0x00
	.type		$str$7,@object
	.size		$str$7,($str$9 - $str$7)
$str$7:
        /*0096*/ 	.byte	0x74, 0x68, 0x72, 0x65, 0x61, 0x64, 0x49, 0x64, 0x78, 0x2e, 0x78, 0x20, 0x25, 0x69, 0x0a, 0x00
	.type		$str$9,@object
	.size		$str$9,(.L_9 - $str$9)
$str$9:
        /*00a6*/ 	.byte	0x74, 0x68, 0x72, 0x65, 0x61, 0x64, 0x49, 0x64, 0x78, 0x2e, 0x7a, 0x20, 0x25, 0x69, 0x0a, 0x00
.L_9:


//--------------------- .nv.shared.reserved.0     --------------------------
	.section	.nv.shared.reserved.0,"aw",@nobits
	.weak		__nv_reservedSMEM_offset_0_alias
	.size		__nv_reservedSMEM_offset_0_alias, 0, 64
	.other		__nv_reservedSMEM_offset_0_alias,@"STO_CUDA_RESERVED_SHARED STV_DEFAULT"
__nv_reservedSMEM_offset_0_alias:
	.zero		0
	.zero		64


//--------------------- .nv.constant0._Z10experimentv --------------------------
	.section	.nv.constant0._Z10experimentv,"a",@progbits
	.sectionflags	@""
	.align	4
.nv.constant0._Z10experimentv:
	.zero		896


//--------------------- SYMBOLS --------------------------

	.type		.nv.reservedSmem.offset0,@object
	.size		.nv.reservedSmem.offset0,0x4
	.type		vprintf,@function
